//
// Generated by NVIDIA NVVM Compiler
//
// Compiler Build ID: CL-36424714
// Cuda compilation tools, release 13.0, V13.0.88
// Based on NVVM 20.0.0
//

.version 9.0
.target sm_100
.address_size 64

	// .globl	_Z14multiplicationPiS_S_i

.visible .entry _Z14multiplicationPiS_S_i(
	.param .u64 .ptr .align 1 _Z14multiplicationPiS_S_i_param_0,
	.param .u64 .ptr .align 1 _Z14multiplicationPiS_S_i_param_1,
	.param .u64 .ptr .align 1 _Z14multiplicationPiS_S_i_param_2,
	.param .u32 _Z14multiplicationPiS_S_i_param_3
)
{
	.reg .pred 	%p<12>;
	.reg .b32 	%r<106>;
	.reg .b64 	%rd<67>;

	ld.param.u64 	%rd14, [_Z14multiplicationPiS_S_i_param_0];
	ld.param.u64 	%rd15, [_Z14multiplicationPiS_S_i_param_1];
	ld.param.u32 	%r29, [_Z14multiplicationPiS_S_i_param_3];
	cvta.to.global.u64 	%rd1, %rd15;
	cvta.to.global.u64 	%rd2, %rd14;
	mov.u32 	%r31, %ctaid.y;
	mov.u32 	%r32, %ntid.y;
	mov.u32 	%r33, %tid.y;
	mad.lo.s32 	%r1, %r31, %r32, %r33;
	mov.u32 	%r34, %ctaid.x;
	mov.u32 	%r35, %ntid.x;
	mov.u32 	%r36, %tid.x;
	mad.lo.s32 	%r2, %r34, %r35, %r36;
	max.s32 	%r37, %r1, %r2;
	setp.ge.s32 	%p1, %r37, %r29;
	setp.lt.s32 	%p2, %r29, 1;
	mov.b32 	%r105, 0;
	or.pred  	%p3, %p1, %p2;
	@%p3 bra 	$L__BB0_12;
	mul.lo.s32 	%r3, %r29, %r1;
	and.b32  	%r4, %r29, 7;
	setp.lt.u32 	%p4, %r29, 8;
	mov.b32 	%r100, 0;
	mov.u32 	%r105, %r100;
	@%p4 bra 	$L__BB0_4;
	and.b32  	%r100, %r29, 2147483640;
	neg.s32 	%r94, %r100;
	mul.wide.u32 	%rd16, %r29, 4;
	add.s64 	%rd3, %rd1, %rd16;
	mul.wide.u32 	%rd17, %r29, 8;
	add.s64 	%rd4, %rd1, %rd17;
	mul.wide.u32 	%rd18, %r29, 12;
	add.s64 	%rd5, %rd1, %rd18;
	mul.wide.u32 	%rd19, %r29, 16;
	add.s64 	%rd6, %rd1, %rd19;
	mul.wide.u32 	%rd20, %r29, 20;
	add.s64 	%rd7, %rd1, %rd20;
	mul.wide.u32 	%rd21, %r29, 24;
	add.s64 	%rd8, %rd1, %rd21;
	mul.wide.u32 	%rd22, %r29, 28;
	add.s64 	%rd9, %rd1, %rd22;
	mul.wide.u32 	%rd23, %r3, 4;
	add.s64 	%rd24, %rd23, %rd2;
	add.s64 	%rd66, %rd24, 16;
	mov.b32 	%r105, 0;
	mov.u32 	%r93, %r2;
$L__BB0_3:
	.pragma "nounroll";
	mul.wide.s32 	%rd25, %r93, 4;
	add.s64 	%rd26, %rd3, %rd25;
	add.s64 	%rd27, %rd4, %rd25;
	add.s64 	%rd28, %rd5, %rd25;
	add.s64 	%rd29, %rd6, %rd25;
	add.s64 	%rd30, %rd7, %rd25;
	add.s64 	%rd31, %rd8, %rd25;
	add.s64 	%rd32, %rd9, %rd25;
	add.s64 	%rd33, %rd1, %rd25;
	ld.global.u32 	%r41, [%rd66+-16];
	ld.global.u32 	%r42, [%rd33];
	mad.lo.s32 	%r43, %r42, %r41, %r105;
	ld.global.u32 	%r44, [%rd66+-12];
	ld.global.u32 	%r45, [%rd26];
	mad.lo.s32 	%r46, %r45, %r44, %r43;
	ld.global.u32 	%r47, [%rd66+-8];
	ld.global.u32 	%r48, [%rd27];
	mad.lo.s32 	%r49, %r48, %r47, %r46;
	ld.global.u32 	%r50, [%rd66+-4];
	ld.global.u32 	%r51, [%rd28];
	mad.lo.s32 	%r52, %r51, %r50, %r49;
	ld.global.u32 	%r53, [%rd66];
	ld.global.u32 	%r54, [%rd29];
	mad.lo.s32 	%r55, %r54, %r53, %r52;
	ld.global.u32 	%r56, [%rd66+4];
	ld.global.u32 	%r57, [%rd30];
	mad.lo.s32 	%r58, %r57, %r56, %r55;
	ld.global.u32 	%r59, [%rd66+8];
	ld.global.u32 	%r60, [%rd31];
	mad.lo.s32 	%r61, %r60, %r59, %r58;
	ld.global.u32 	%r62, [%rd66+12];
	ld.global.u32 	%r63, [%rd32];
	mad.lo.s32 	%r105, %r63, %r62, %r61;
	add.s32 	%r94, %r94, 8;
	shl.b32 	%r64, %r29, 3;
	add.s32 	%r93, %r93, %r64;
	add.s64 	%rd66, %rd66, 32;
	setp.ne.s32 	%p5, %r94, 0;
	@%p5 bra 	$L__BB0_3;
$L__BB0_4:
	setp.eq.s32 	%p6, %r4, 0;
	@%p6 bra 	$L__BB0_12;
	and.b32  	%r16, %r29, 3;
	setp.lt.u32 	%p7, %r4, 4;
	@%p7 bra 	$L__BB0_7;
	add.s32 	%r66, %r100, %r3;
	mul.wide.u32 	%rd34, %r66, 4;
	add.s64 	%rd35, %rd2, %rd34;
	ld.global.u32 	%r67, [%rd35];
	mad.lo.s32 	%r68, %r100, %r29, %r2;
	mul.wide.s32 	%rd36, %r68, 4;
	add.s64 	%rd37, %rd1, %rd36;
	ld.global.u32 	%r69, [%rd37];
	mad.lo.s32 	%r70, %r69, %r67, %r105;
	cvt.u64.u32 	%rd38, %r3;
	cvt.u64.u32 	%rd39, %r100;
	add.s64 	%rd40, %rd39, %rd38;
	shl.b64 	%rd41, %rd40, 2;
	add.s64 	%rd42, %rd2, %rd41;
	ld.global.u32 	%r71, [%rd42+4];
	mul.wide.u32 	%rd43, %r29, 4;
	add.s64 	%rd44, %rd37, %rd43;
	ld.global.u32 	%r72, [%rd44];
	mad.lo.s32 	%r73, %r72, %r71, %r70;
	ld.global.u32 	%r74, [%rd42+8];
	add.s64 	%rd45, %rd44, %rd43;
	ld.global.u32 	%r75, [%rd45];
	mad.lo.s32 	%r76, %r75, %r74, %r73;
	ld.global.u32 	%r77, [%rd42+12];
	add.s64 	%rd46, %rd45, %rd43;
	ld.global.u32 	%r78, [%rd46];
	mad.lo.s32 	%r105, %r78, %r77, %r76;
	add.s32 	%r100, %r100, 4;
$L__BB0_7:
	setp.eq.s32 	%p8, %r16, 0;
	@%p8 bra 	$L__BB0_12;
	setp.eq.s32 	%p9, %r16, 1;
	@%p9 bra 	$L__BB0_10;
	add.s32 	%r80, %r100, %r3;
	mul.wide.u32 	%rd47, %r80, 4;
	add.s64 	%rd48, %rd2, %rd47;
	ld.global.u32 	%r81, [%rd48];
	mad.lo.s32 	%r82, %r100, %r29, %r2;
	mul.wide.s32 	%rd49, %r82, 4;
	add.s64 	%rd50, %rd1, %rd49;
	ld.global.u32 	%r83, [%rd50];
	mad.lo.s32 	%r84, %r83, %r81, %r105;
	cvt.u64.u32 	%rd51, %r3;
	cvt.u64.u32 	%rd52, %r100;
	add.s64 	%rd53, %rd52, %rd51;
	shl.b64 	%rd54, %rd53, 2;
	add.s64 	%rd55, %rd2, %rd54;
	ld.global.u32 	%r85, [%rd55+4];
	mul.wide.u32 	%rd56, %r29, 4;
	add.s64 	%rd57, %rd50, %rd56;
	ld.global.u32 	%r86, [%rd57];
	mad.lo.s32 	%r105, %r86, %r85, %r84;
	add.s32 	%r100, %r100, 2;
$L__BB0_10:
	and.b32  	%r87, %r29, 1;
	setp.eq.b32 	%p10, %r87, 1;
	not.pred 	%p11, %p10;
	@%p11 bra 	$L__BB0_12;
	add.s32 	%r88, %r100, %r3;
	mul.wide.u32 	%rd58, %r88, 4;
	add.s64 	%rd59, %rd2, %rd58;
	ld.global.u32 	%r89, [%rd59];
	mad.lo.s32 	%r90, %r100, %r29, %r2;
	mul.wide.s32 	%rd60, %r90, 4;
	add.s64 	%rd61, %rd1, %rd60;
	ld.global.u32 	%r91, [%rd61];
	mad.lo.s32 	%r105, %r91, %r89, %r105;
$L__BB0_12:
	ld.param.u64 	%rd65, [_Z14multiplicationPiS_S_i_param_2];
	cvta.to.global.u64 	%rd62, %rd65;
	mad.lo.s32 	%r92, %r29, %r1, %r2;
	mul.wide.s32 	%rd63, %r92, 4;
	add.s64 	%rd64, %rd62, %rd63;
	st.global.u32 	[%rd64], %r105;
	ret;

}


// ===== COMPILED SASS (sm_100) =====

	.target	sm_100

	.elftype	@"ET_EXEC"


//--------------------- .note.nv.tkinfo           --------------------------
	.section	.note.nv.tkinfo,"",@"SHT_NOTE"
	.sectionflags	@"SHF_NOTE_NV_TKINFO"
	.tkinfo
        /*0018*/ 	.word	0x00000002
        /*0030*/ 	.string	""
        /*0030*/ 	.string	"ptxas"
        /*0030*/ 	.string	"Cuda compilation tools, release 13.0, V13.0.88"
        /*0030*/ 	.string	"Build cuda_13.0.r13.0/compiler.36424714_0"
        /*0030*/ 	.string	"-arch sm_100 -m 64 "



//--------------------- .note.nv.cuinfo           --------------------------
	.section	.note.nv.cuinfo,"",@"SHT_NOTE"
	.sectionflags	@"SHF_NOTE_NV_CUINFO"
        /*0018*/ 	.short	0x0002
        /*001a*/ 	.short	0x0064
        /*001c*/ 	.short	0x0082
	.zero		2


//--------------------- .nv.info                  --------------------------
	.section	.nv.info,"",@"SHT_CUDA_INFO"
	.align	4


	//----- nvinfo : EIATTR_REGCOUNT
	.align		4
        /*0000*/ 	.byte	0x04, 0x2f
        /*0002*/ 	.short	(.L_1 - .L_0)
	.align		4
.L_0:
        /*0004*/ 	.word	index@(_Z14multiplicationPiS_S_i)
        /*0008*/ 	.word	0x0000001e


	//----- nvinfo : EIATTR_FRAME_SIZE
	.align		4
.L_1:
        /*000c*/ 	.byte	0x04, 0x11
        /*000e*/ 	.short	(.L_3 - .L_2)
	.align		4
.L_2:
        /*0010*/ 	.word	index@(_Z14multiplicationPiS_S_i)
        /*0014*/ 	.word	0x00000000


	//----- nvinfo : EIATTR_MIN_STACK_SIZE
	.align		4
.L_3:
        /*0018*/ 	.byte	0x04, 0x12
        /*001a*/ 	.short	(.L_5 - .L_4)
	.align		4
.L_4:
        /*001c*/ 	.word	index@(_Z14multiplicationPiS_S_i)
        /*0020*/ 	.word	0x00000000
.L_5:


//--------------------- .nv.compat                --------------------------
	.section	.nv.compat,"",@"SHT_CUDA_COMPAT_INFO"
	.align	4
        /*0000*/ 	.byte	0x02, 0x09, 0x00, 0x00, 0x02, 0x02, 0x01, 0x00, 0x02, 0x05, 0x05, 0x00, 0x03, 0x07, 0x01, 0x01
        /*0010*/ 	.byte	0x02, 0x03, 0x00, 0x00, 0x02, 0x06, 0x01, 0x00, 0x04, 0x0b, 0x08, 0x00, 0x09, 0x00, 0x00, 0x00
        /*0020*/ 	.byte	0x00, 0x00, 0x00, 0x00


//--------------------- .nv.info._Z14multiplicationPiS_S_i --------------------------
	.section	.nv.info._Z14multiplicationPiS_S_i,"",@"SHT_CUDA_INFO"
	.sectionflags	@""
	.align	4


	//----- nvinfo : EIATTR_CUDA_API_VERSION
	.align		4
        /*0000*/ 	.byte	0x04, 0x37
        /*0002*/ 	.short	(.L_7 - .L_6)
.L_6:
        /*0004*/ 	.word	0x00000082


	//----- nvinfo : EIATTR_KPARAM_INFO
	.align		4
.L_7:
        /*0008*/ 	.byte	0x04, 0x17
        /*000a*/ 	.short	(.L_9 - .L_8)
.L_8:
        /*000c*/ 	.word	0x00000000
        /*0010*/ 	.short	0x0003
        /*0012*/ 	.short	0x0018
        /*0014*/ 	.byte	0x00, 0xf0, 0x11, 0x00


	//----- nvinfo : EIATTR_KPARAM_INFO
	.align		4
.L_9:
        /*0018*/ 	.byte	0x04, 0x17
        /*001a*/ 	.short	(.L_11 - .L_10)
.L_10:
        /*001c*/ 	.word	0x00000000
        /*0020*/ 	.short	0x0002
        /*0022*/ 	.short	0x0010
        /*0024*/ 	.byte	0x00, 0xf5, 0x21, 0x00


	//----- nvinfo : EIATTR_KPARAM_INFO
	.align		4
.L_11:
        /*0028*/ 	.byte	0x04, 0x17
        /*002a*/ 	.short	(.L_13 - .L_12)
.L_12:
        /*002c*/ 	.word	0x00000000
        /*0030*/ 	.short	0x0001
        /*0032*/ 	.short	0x0008
        /*0034*/ 	.byte	0x00, 0xf5, 0x21, 0x00


	//----- nvinfo : EIATTR_KPARAM_INFO
	.align		4
.L_13:
        /*0038*/ 	.byte	0x04, 0x17
        /*003a*/ 	.short	(.L_15 - .L_14)
.L_14:
        /*003c*/ 	.word	0x00000000
        /*0040*/ 	.short	0x0000
        /*0042*/ 	.short	0x0000
        /*0044*/ 	.byte	0x00, 0xf5, 0x21, 0x00


	//----- nvinfo : EIATTR_SPARSE_MMA_MASK
	.align		4
.L_15:
        /*0048*/ 	.byte	0x03, 0x50
        /*004a*/ 	.short	0x0000


	//----- nvinfo : EIATTR_MAXREG_COUNT
	.align		4
        /*004c*/ 	.byte	0x03, 0x1b
        /*004e*/ 	.short	0x00ff


	//----- nvinfo : EIATTR_MERCURY_ISA_VERSION
	.align		4
        /*0050*/ 	.byte	0x03, 0x5f
        /*0052*/ 	.short	0x0101


	//----- nvinfo : EIATTR_VRC_CTA_INIT_COUNT
	.align		4
        /*0054*/ 	.byte	0x02, 0x4a
	.zero		1
	.zero		1


	//----- nvinfo : EIATTR_EXIT_INSTR_OFFSETS
	.align		4
        /*0058*/ 	.byte	0x04, 0x1c
        /*005a*/ 	.short	(.L_17 - .L_16)


	//   ....[0]....
.L_16:
        /*005c*/ 	.word	0x00000b00


	//----- nvinfo : EIATTR_CRS_STACK_SIZE
	.align		4
.L_17:
        /*0060*/ 	.byte	0x04, 0x1e
        /*0062*/ 	.short	(.L_19 - .L_18)
.L_18:
        /*0064*/ 	.word	0x00000000


	//----- nvinfo : EIATTR_CBANK_PARAM_SIZE
	.align		4
.L_19:
        /*0068*/ 	.byte	0x03, 0x19
        /*006a*/ 	.short	0x001c


	//----- nvinfo : EIATTR_PARAM_CBANK
	.align		4
        /*006c*/ 	.byte	0x04, 0x0a
        /*006e*/ 	.short	(.L_21 - .L_20)
	.align		4
.L_20:
        /*0070*/ 	.word	index@(.nv.constant0._Z14multiplicationPiS_S_i)
        /*0074*/ 	.short	0x0380
        /*0076*/ 	.short	0x001c


	//----- nvinfo : EIATTR_SW_WAR
	.align		4
.L_21:
        /*0078*/ 	.byte	0x04, 0x36
        /*007a*/ 	.short	(.L_23 - .L_22)
.L_22:
        /*007c*/ 	.word	0x00000008
.L_23:


//--------------------- .nv.callgraph             --------------------------
	.section	.nv.callgraph,"",@"SHT_CUDA_CALLGRAPH"
	.align	4
	.sectionentsize	8
	.align		4
        /*0000*/ 	.word	0x00000000
	.align		4
        /*0004*/ 	.word	0xffffffff
	.align		4
        /*0008*/ 	.word	0x00000000
	.align		4
        /*000c*/ 	.word	0xfffffffe
	.align		4
        /*0010*/ 	.word	0x00000000
	.align		4
        /*0014*/ 	.word	0xfffffffd
	.align		4
        /*0018*/ 	.word	0x00000000
	.align		4
        /*001c*/ 	.word	0xfffffffc


//--------------------- .text._Z14multiplicationPiS_S_i --------------------------
	.section	.text._Z14multiplicationPiS_S_i,"ax",@progbits
	.align	128
        .global         _Z14multiplicationPiS_S_i
        .type           _Z14multiplicationPiS_S_i,@function
        .size           _Z14multiplicationPiS_S_i,(.L_x_6 - _Z14multiplicationPiS_S_i)
        .other          _Z14multiplicationPiS_S_i,@"STO_CUDA_ENTRY STV_DEFAULT"
_Z14multiplicationPiS_S_i:
.text._Z14multiplicationPiS_S_i:
[----:B------:R-:W-:Y:S01]  /*0000*/  LDC R1, c[0x0][0x37c] ;  /* 0x0000df00ff017b82 */ /* 0x000fe20000000800 */
[----:B------:R-:W0:Y:S07]  /*0010*/  S2R R3, SR_TID.Y ;  /* 0x0000000000037919 */ /* 0x000e2e0000002200 */
[----:B------:R-:W0:Y:S01]  /*0020*/  LDC R0, c[0x0][0x364] ;  /* 0x0000d900ff007b82 */ /* 0x000e220000000800 */
[----:B------:R-:W1:Y:S01]  /*0030*/  LDCU UR18, c[0x0][0x398] ;  /* 0x00007300ff1277ac */ /* 0x000e620008000800 */
[----:B------:R-:W-:Y:S01]  /*0040*/  BSSY.RECONVERGENT B0, `(.L_x_0) ;  /* 0x00000a7000007945 */ /* 0x000fe20003800200 */
[----:B------:R-:W2:Y:S01]  /*0050*/  S2R R2, SR_TID.X ;  /* 0x0000000000027919 */ /* 0x000ea20000002100 */
[----:B------:R-:W-:Y:S01]  /*0060*/  HFMA2 R12, -RZ, RZ, 0, 0 ;  /* 0x00000000ff0c7431 */ /* 0x000fe200000001ff */
[----:B------:R-:W3:Y:S03]  /*0070*/  LDCU.64 UR16, c[0x0][0x358] ;  /* 0x00006b00ff1077ac */ /* 0x000ee60008000a00 */
[----:B------:R-:W0:Y:S08]  /*0080*/  S2UR UR4, SR_CTAID.Y ;  /* 0x00000000000479c3 */ /* 0x000e300000002600 */
[----:B------:R-:W2:Y:S01]  /*0090*/  S2UR UR5, SR_CTAID.X ;  /* 0x00000000000579c3 */ /* 0x000ea20000002500 */
[----:B-1----:R-:W-:-:S07]  /*00a0*/  UISETP.GE.AND UP0, UPT, UR18, 0x1, UPT ;  /* 0x000000011200788c */ /* 0x002fce000bf06270 */
[----:B------:R-:W2:Y:S01]  /*00b0*/  LDC R13, c[0x0][0x360] ;  /* 0x0000d800ff0d7b82 */ /* 0x000ea20000000800 */
[----:B------:R-:W-:Y:S01]  /*00c0*/  PLOP3.LUT P0, PT, PT, PT, UP0, 0x80, 0x8 ;  /* 0x000000000008781c */ /* 0x000fe20003f0f008 */
[----:B0-----:R-:W-:Y:S02]  /*00d0*/  IMAD R0, R0, UR4, R3 ;  /* 0x0000000400007c24 */ /* 0x001fe4000f8e0203 */
[----:B--2---:R-:W-:-:S05]  /*00e0*/  IMAD R13, R13, UR5, R2 ;  /* 0x000000050d0d7c24 */ /* 0x004fca000f8e0202 */
[----:B------:R-:W-:-:S04]  /*00f0*/  VIMNMX R2, PT, PT, R0, R13, !PT ;  /* 0x0000000d00027248 */ /* 0x000fc80007fe0100 */
[----:B------:R-:W-:-:S13]  /*0100*/  ISETP.GE.OR P0, PT, R2, UR18, !P0 ;  /* 0x0000001202007c0c */ /* 0x000fda000c706670 */
[----:B---3--:R-:W-:Y:S05]  /*0110*/  @P0 BRA `(.L_x_1) ;  /* 0x0000000800640947 */ /* 0x008fea0003800000 */
[----:B------:R-:W-:Y:S02]  /*0120*/  UISETP.GE.U32.AND UP1, UPT, UR18, 0x8, UPT ;  /* 0x000000081200788c */ /* 0x000fe4000bf26070 */
[----:B------:R-:W-:Y:S01]  /*0130*/  IMAD R5, R0, UR18, RZ ;  /* 0x0000001200057c24 */ /* 0x000fe2000f8e02ff */
[----:B------:R-:W-:Y:S01]  /*0140*/  ULOP3.LUT UR19, UR18, 0x7, URZ, 0xc0, !UPT ;  /* 0x0000000712137892 */ /* 0x000fe2000f8ec0ff */
[----:B------:R-:W-:Y:S01]  /*0150*/  MOV R12, RZ ;  /* 0x000000ff000c7202 */ /* 0x000fe20000000f00 */
[----:B------:R-:W-:Y:S02]  /*0160*/  UMOV UR4, URZ ;  /* 0x000000ff00047c82 */ /* 0x000fe40008000000 */
[----:B------:R-:W-:Y:S02]  /*0170*/  UISETP.NE.AND UP0, UPT, UR19, URZ, UPT ;  /* 0x000000ff1300728c */ /* 0x000fe4000bf05270 */
[----:B------:R-:W-:Y:S09]  /*0180*/  BRA.U !UP1, `(.L_x_2) ;  /* 0x0000000509087547 */ /* 0x000ff2000b800000 */
[----:B------:R-:W0:Y:S01]  /*0190*/  LDCU.128 UR20, c[0x0][0x380] ;  /* 0x00007000ff1477ac */ /* 0x000e220008000c00 */
[----:B------:R-:W-:Y:S02]  /*01a0*/  MOV R12, RZ ;  /* 0x000000ff000c7202 */ /* 0x000fe40000000f00 */
[----:B------:R-:W-:Y:S01]  /*01b0*/  MOV R14, R13 ;  /* 0x0000000d000e7202 */ /* 0x000fe20000000f00 */
[----:B------:R-:W-:-:S04]  /*01c0*/  ULOP3.LUT UR4, UR18, 0x7ffffff8, URZ, 0xc0, !UPT ;  /* 0x7ffffff812047892 */ /* 0x000fc8000f8ec0ff */
[----:B------:R-:W-:Y:S01]  /*01d0*/  UIADD3 UR5, UPT, UPT, -UR4, URZ, URZ ;  /* 0x000000ff04057290 */ /* 0x000fe2000fffe1ff */
[----:B0-----:R-:W-:Y:S01]  /*01e0*/  MOV R2, UR20 ;  /* 0x0000001400027c02 */ /* 0x001fe20008000f00 */
[----:B------:R-:W-:Y:S01]  /*01f0*/  UIMAD.WIDE.U32 UR6, UR18, 0xc, UR22 ;  /* 0x0000000c120678a5 */ /* 0x000fe2000f8e0016 */
[----:B------:R-:W-:Y:S01]  /*0200*/  MOV R3, UR21 ;  /* 0x0000001500037c02 */ /* 0x000fe20008000f00 */
[----:B------:R-:W-:Y:S02]  /*0210*/  UIMAD.WIDE.U32 UR8, UR18, 0x10, UR22 ;  /* 0x00000010120878a5 */ /* 0x000fe4000f8e0016 */
[----:B------:R-:W-:Y:S01]  /*0220*/  UIMAD.WIDE.U32 UR10, UR18, 0x14, UR22 ;  /* 0x00000014120a78a5 */ /* 0x000fe2000f8e0016 */
[----:B------:R-:W-:Y:S01]  /*0230*/  IMAD.WIDE.U32 R2, R5, 0x4, R2 ;  /* 0x0000000405027825 */ /* 0x000fe200078e0002 */
[----:B------:R-:W-:Y:S02]  /*0240*/  UIMAD.WIDE.U32 UR12, UR18, 0x18, UR22 ;  /* 0x00000018120c78a5 */ /* 0x000fe4000f8e0016 */
[----:B------:R-:W-:Y:S01]  /*0250*/  UIMAD.WIDE.U32 UR14, UR18, 0x1c, UR22 ;  /* 0x0000001c120e78a5 */ /* 0x000fe2000f8e0016 */
[----:B------:R-:W-:-:S04]  /*0260*/  IADD3 R2, P0, PT, R2, 0x10, RZ ;  /* 0x0000001002027810 */ /* 0x000fc80007f1e0ff */
[----:B------:R-:W-:-:S09]  /*0270*/  IADD3.X R3, PT, PT, RZ, R3, RZ, P0, !PT ;  /* 0x00000003ff037210 */ /* 0x000fd200007fe4ff */
.L_x_3:
[----:B------:R-:W-:Y:S01]  /*0280*/  UIMAD.WIDE.U32 UR24, UR18, 0x4, UR22 ;  /* 0x00000004121878a5 */ /* 0x000fe2000f8e0016 */
[----:B------:R-:W-:Y:S01]  /*0290*/  IMAD.MOV.U32 R23, RZ, RZ, 0x4 ;  /* 0x00000004ff177424 */ /* 0x000fe200078e00ff */
[----:B------:R-:W-:Y:S01]  /*02a0*/  UIMAD.WIDE.U32 UR20, UR18, 0x8, UR22 ;  /* 0x00000008121478a5 */ /* 0x000fe2000f8e0016 */
[----:B------:R-:W-:Y:S01]  /*02b0*/  HFMA2 R11, -RZ, RZ, 0, 2.384185791015625e-07 ;  /* 0x00000004ff0b7431 */ /* 0x000fe200000001ff */
[----:B------:R-:W2:Y:S01]  /*02c0*/  LDG.E R21, desc[UR16][R2.64+-0x10] ;  /* 0xfffff01002157981 */ /* 0x000ea2000c1e1900 */
[----:B------:R-:W-:Y:S01]  /*02d0*/  IMAD.WIDE R22, R14, R23, UR22 ;  /* 0x000000160e167e25 */ /* 0x000fe2000f8e0217 */
[----:B------:R-:W-:Y:S02]  /*02e0*/  MOV R8, UR24 ;  /* 0x0000001800087c02 */ /* 0x000fe40008000f00 */
[----:B------:R-:W-:Y:S01]  /*02f0*/  MOV R9, UR25 ;  /* 0x0000001900097c02 */ /* 0x000fe20008000f00 */
[----:B------:R-:W3:Y:S01]  /*0300*/  LDG.E R19, desc[UR16][R2.64+-0xc] ;  /* 0xfffff41002137981 */ /* 0x000ee2000c1e1900 */
[----:B------:R-:W-:-:S02]  /*0310*/  MOV R24, UR20 ;  /* 0x0000001400187c02 */ /* 0x000fc40008000f00 */
[----:B------:R-:W-:Y:S01]  /*0320*/  MOV R25, UR21 ;  /* 0x0000001500197c02 */ /* 0x000fe20008000f00 */
[C---:B------:R-:W-:Y:S01]  /*0330*/  IMAD.WIDE R8, R14.reuse, 0x4, R8 ;  /* 0x000000040e087825 */ /* 0x040fe200078e0208 */
[----:B------:R-:W2:Y:S03]  /*0340*/  LDG.E R22, desc[UR16][R22.64] ;  /* 0x0000001016167981 */ /* 0x000ea6000c1e1900 */
[C---:B------:R-:W-:Y:S01]  /*0350*/  IMAD.WIDE R24, R14.reuse, 0x4, R24 ;  /* 0x000000040e187825 */ /* 0x040fe200078e0218 */
[----:B------:R0:W3:Y:S03]  /*0360*/  LDG.E R20, desc[UR16][R8.64] ;  /* 0x0000001008147981 */ /* 0x0000e6000c1e1900 */
[----:B------:R-:W-:Y:S01]  /*0370*/  IMAD.MOV.U32 R5, RZ, RZ, 0x4 ;  /* 0x00000004ff057424 */ /* 0x000fe200078e00ff */
[----:B------:R-:W4:Y:S01]  /*0380*/  LDG.E R18, desc[UR16][R24.64] ;  /* 0x0000001018127981 */ /* 0x000f22000c1e1900 */
[----:B------:R-:W-:Y:S01]  /*0390*/  IMAD.WIDE R10, R14, R11, UR6 ;  /* 0x000000060e0a7e25 */ /* 0x000fe2000f8e020b */
[----:B------:R-:W-:-:S02]  /*03a0*/  MOV R7, 0x4 ;  /* 0x0000000400077802 */ /* 0x000fc40000000f00 */
[----:B------:R-:W4:Y:S01]  /*03b0*/  LDG.E R17, desc[UR16][R2.64+-0x8] ;  /* 0xfffff81002117981 */ /* 0x000f22000c1e1900 */
[----:B0-----:R-:W-:Y:S02]  /*03c0*/  HFMA2 R9, -RZ, RZ, 0, 2.384185791015625e-07 ;  /* 0x00000004ff097431 */ /* 0x001fe400000001ff */
[C---:B------:R-:W-:Y:S01]  /*03d0*/  IMAD.WIDE R4, R14.reuse, R5, UR8 ;  /* 0x000000080e047e25 */ /* 0x040fe2000f8e0205 */
[----:B------:R0:W5:Y:S04]  /*03e0*/  LDG.E R16, desc[UR16][R10.64] ;  /* 0x000000100a107981 */ /* 0x000168000c1e1900 */
[----:B------:R-:W5:Y:S01]  /*03f0*/  LDG.E R15, desc[UR16][R2.64+-0x4] ;  /* 0xfffffc10020f7981 */ /* 0x000f62000c1e1900 */
[----:B------:R-:W-:Y:S01]  /*0400*/  IMAD.WIDE R6, R14, R7, UR10 ;  /* 0x0000000a0e067e25 */ /* 0x000fe2000f8e0207 */
[----:B------:R-:W-:-:S02]  /*0410*/  MOV R27, 0x4 ;  /* 0x00000004001b7802 */ /* 0x000fc40000000f00 */
[----:B------:R1:W5:Y:S01]  /*0420*/  LDG.E R4, desc[UR16][R4.64] ;  /* 0x0000001004047981 */ /* 0x000362000c1e1900 */
[----:B------:R-:W-:-:S03]  /*0430*/  IMAD.WIDE R8, R14, R9, UR12 ;  /* 0x0000000c0e087e25 */ /* 0x000fc6000f8e0209 */
[----:B------:R-:W5:Y:S01]  /*0440*/  LDG.E R23, desc[UR16][R2.64] ;  /* 0x0000001002177981 */ /* 0x000f62000c1e1900 */
[----:B0-----:R-:W-:-:S03]  /*0450*/  IMAD.WIDE R10, R14, R27, UR14 ;  /* 0x0000000e0e0a7e25 */ /* 0x001fc6000f8e021b */
[----:B------:R-:W5:Y:S04]  /*0460*/  LDG.E R7, desc[UR16][R6.64] ;  /* 0x0000001006077981 */ /* 0x000f68000c1e1900 */
[----:B------:R-:W5:Y:S04]  /*0470*/  LDG.E R24, desc[UR16][R2.64+0x4] ;  /* 0x0000041002187981 */ /* 0x000f68000c1e1900 */
[----:B------:R-:W5:Y:S04]  /*0480*/  LDG.E R8, desc[UR16][R8.64] ;  /* 0x0000001008087981 */ /* 0x000f68000c1e1900 */
[----:B------:R-:W5:Y:S04]  /*0490*/  LDG.E R25, desc[UR16][R2.64+0x8] ;  /* 0x0000081002197981 */ /* 0x000f68000c1e1900 */
[----:B------:R-:W5:Y:S04]  /*04a0*/  LDG.E R10, desc[UR16][R10.64] ;  /* 0x000000100a0a7981 */ /* 0x000f68000c1e1900 */
[----:B------:R0:W5:Y:S01]  /*04b0*/  LDG.E R27, desc[UR16][R2.64+0xc] ;  /* 0x00000c10021b7981 */ /* 0x000162000c1e1900 */
[----:B------:R-:W-:-:S04]  /*04c0*/  UIADD3 UR5, UPT, UPT, UR5, 0x8, URZ ;  /* 0x0000000805057890 */ /* 0x000fc8000fffe0ff */
[----:B------:R-:W-:Y:S01]  /*04d0*/  UISETP.NE.AND UP1, UPT, UR5, URZ, UPT ;  /* 0x000000ff0500728c */ /* 0x000fe2000bf25270 */
[----:B-1----:R-:W-:Y:S02]  /*04e0*/  MOV R5, UR18 ;  /* 0x0000001200057c02 */ /* 0x002fe40008000f00 */
[----:B0-----:R-:W-:-:S03]  /*04f0*/  IADD3 R2, P0, PT, R2, 0x20, RZ ;  /* 0x0000002002027810 */ /* 0x001fc60007f1e0ff */
[----:B------:R-:W-:Y:S01]  /*0500*/  IMAD R14, R5, 0x8, R14 ;  /* 0x00000008050e7824 */ /* 0x000fe200078e020e */
[----:B------:R-:W-:Y:S01]  /*0510*/  IADD3.X R3, PT, PT, RZ, R3, RZ, P0, !PT ;  /* 0x00000003ff037210 */ /* 0x000fe200007fe4ff */
[----:B--2---:R-:W-:-:S04]  /*0520*/  IMAD R21, R21, R22, R12 ;  /* 0x0000001615157224 */ /* 0x004fc800078e020c */
[----:B---3--:R-:W-:-:S04]  /*0530*/  IMAD R19, R19, R20, R21 ;  /* 0x0000001413137224 */ /* 0x008fc800078e0215 */
[----:B----4-:R-:W-:-:S04]  /*0540*/  IMAD R17, R17, R18, R19 ;  /* 0x0000001211117224 */ /* 0x010fc800078e0213 */
[----:B-----5:R-:W-:-:S04]  /*0550*/  IMAD R15, R15, R16, R17 ;  /* 0x000000100f0f7224 */ /* 0x020fc800078e0211 */
[----:B------:R-:W-:-:S04]  /*0560*/  IMAD R4, R23, R4, R15 ;  /* 0x0000000417047224 */ /* 0x000fc800078e020f */
[----:B------:R-:W-:-:S04]  /*0570*/  IMAD R4, R24, R7, R4 ;  /* 0x0000000718047224 */ /* 0x000fc800078e0204 */
[----:B------:R-:W-:-:S04]  /*0580*/  IMAD R4, R25, R8, R4 ;  /* 0x0000000819047224 */ /* 0x000fc800078e0204 */
[----:B------:R-:W-:Y:S01]  /*0590*/  IMAD R12, R27, R10, R4 ;  /* 0x0000000a1b0c7224 */ /* 0x000fe200078e0204 */
[----:B------:R-:W-:Y:S06]  /*05a0*/  BRA.U UP1, `(.L_x_3) ;  /* 0xfffffffd01347547 */ /* 0x000fec000b83ffff */
.L_x_2:
[----:B------:R-:W-:Y:S05]  /*05b0*/  BRA.U !UP0, `(.L_x_1) ;  /* 0x00000005083c7547 */ /* 0x000fea000b800000 */
[----:B------:R-:W-:Y:S01]  /*05c0*/  UISETP.GE.U32.AND UP0, UPT, UR19, 0x4, UPT ;  /* 0x000000041300788c */ /* 0x000fe2000bf06070 */
[----:B------:R-:W-:Y:S01]  /*05d0*/  IMAD R2, R0, UR18, RZ ;  /* 0x0000001200027c24 */ /* 0x000fe2000f8e02ff */
[----:B------:R-:W-:-:S04]  /*05e0*/  ULOP3.LUT UR5, UR18, 0x3, URZ, 0xc0, !UPT ;  /* 0x0000000312057892 */ /* 0x000fc8000f8ec0ff */
[----:B------:R-:W-:-:S03]  /*05f0*/  UISETP.NE.AND UP1, UPT, UR5, URZ, UPT ;  /* 0x000000ff0500728c */ /* 0x000fc6000bf25270 */
[----:B------:R-:W-:Y:S08]  /*0600*/  BRA.U !UP0, `(.L_x_4) ;  /* 0x00000001087c7547 */ /* 0x000ff0000b800000 */
[----:B------:R-:W0:Y:S01]  /*0610*/  LDC.64 R6, c[0x0][0x388] ;  /* 0x0000e200ff067b82 */ /* 0x000e220000000a00 */
[----:B------:R-:W1:Y:S01]  /*0620*/  LDCU.64 UR6, c[0x0][0x380] ;  /* 0x00007000ff0677ac */ /* 0x000e620008000a00 */
[----:B------:R-:W-:Y:S02]  /*0630*/  MOV R4, UR4 ;  /* 0x0000000400047c02 */ /* 0x000fe40008000f00 */
[----:B------:R-:W-:Y:S02]  /*0640*/  IADD3 R3, PT, PT, R2, UR4, RZ ;  /* 0x0000000402037c10 */ /* 0x000fe4000fffe0ff */
[----:B------:R-:W-:Y:S01]  /*0650*/  MOV R11, UR18 ;  /* 0x00000012000b7c02 */ /* 0x000fe20008000f00 */
[----:B------:R-:W-:Y:S01]  /*0660*/  IMAD R5, R4, UR18, R13 ;  /* 0x0000001204057c24 */ /* 0x000fe2000f8e020d */
[----:B------:R-:W2:Y:S01]  /*0670*/  LDC.64 R8, c[0x0][0x380] ;  /* 0x0000e000ff087b82 */ /* 0x000ea20000000a00 */
[----:B------:R-:W-:Y:S02]  /*0680*/  IADD3 R14, P0, PT, R2, UR4, RZ ;  /* 0x00000004020e7c10 */ /* 0x000fe4000ff1e0ff */
[----:B------:R-:W-:Y:S01]  /*0690*/  MOV R15, UR18 ;  /* 0x00000012000f7c02 */ /* 0x000fe20008000f00 */
[----:B0-----:R-:W-:-:S04]  /*06a0*/  IMAD.WIDE R6, R5, 0x4, R6 ;  /* 0x0000000405067825 */ /* 0x001fc800078e0206 */
[----:B------:R-:W-:Y:S01]  /*06b0*/  IMAD.WIDE.U32 R10, R11, 0x4, R6 ;  /* 0x000000040b0a7825 */ /* 0x000fe200078e0006 */
[----:B------:R-:W-:Y:S01]  /*06c0*/  MOV R17, UR18 ;  /* 0x0000001200117c02 */ /* 0x000fe20008000f00 */
[----:B------:R-:W3:Y:S02]  /*06d0*/  LDG.E R6, desc[UR16][R6.64] ;  /* 0x0000001006067981 */ /* 0x000ee4000c1e1900 */
[----:B--2---:R-:W-:Y:S01]  /*06e0*/  IMAD.WIDE.U32 R8, R3, 0x4, R8 ;  /* 0x0000000403087825 */ /* 0x004fe200078e0008 */
[----:B------:R-:W-:Y:S02]  /*06f0*/  IADD3.X R3, PT, PT, RZ, RZ, RZ, P0, !PT ;  /* 0x000000ffff037210 */ /* 0x000fe400007fe4ff */
[----:B-1----:R-:W-:-:S03]  /*0700*/  LEA R4, P0, R14, UR6, 0x2 ;  /* 0x000000060e047c11 */ /* 0x002fc6000f8010ff */
[----:B------:R-:W3:Y:S01]  /*0710*/  LDG.E R9, desc[UR16][R8.64] ;  /* 0x0000001008097981 */ /* 0x000ee2000c1e1900 */
[----:B------:R-:W-:Y:S01]  /*0720*/  LEA.HI.X R5, R14, UR7, R3, 0x2, P0 ;  /* 0x000000070e057c11 */ /* 0x000fe200080f1403 */
[----:B------:R-:W-:Y:S02]  /*0730*/  IMAD.WIDE.U32 R14, R15, 0x4, R10 ;  /* 0x000000040f0e7825 */ /* 0x000fe400078e000a */
[----:B------:R-:W2:Y:S04]  /*0740*/  LDG.E R3, desc[UR16][R10.64] ;  /* 0x000000100a037981 */ /* 0x000ea8000c1e1900 */
[----:B------:R-:W2:Y:S01]  /*0750*/  LDG.E R18, desc[UR16][R4.64+0x4] ;  /* 0x0000041004127981 */ /* 0x000ea2000c1e1900 */
[----:B------:R-:W-:-:S03]  /*0760*/  IMAD.WIDE.U32 R16, R17, 0x4, R14 ;  /* 0x0000000411107825 */ /* 0x000fc600078e000e */
[----:B------:R-:W4:Y:S04]  /*0770*/  LDG.E R19, desc[UR16][R14.64] ;  /* 0x000000100e137981 */ /* 0x000f28000c1e1900 */
[----:B------:R-:W4:Y:S04]  /*0780*/  LDG.E R20, desc[UR16][R4.64+0x8] ;  /* 0x0000081004147981 */ /* 0x000f28000c1e1900 */
[----:B------:R-:W5:Y:S04]  /*0790*/  LDG.E R22, desc[UR16][R4.64+0xc] ;  /* 0x00000c1004167981 */ /* 0x000f68000c1e1900 */
[----:B------:R-:W5:Y:S01]  /*07a0*/  LDG.E R16, desc[UR16][R16.64] ;  /* 0x0000001010107981 */ /* 0x000f62000c1e1900 */
[----:B------:R-:W-:Y:S01]  /*07b0*/  UIADD3 UR4, UPT, UPT, UR4, 0x4, URZ ;  /* 0x0000000404047890 */ /* 0x000fe2000fffe0ff */
[----:B---3--:R-:W-:-:S04]  /*07c0*/  IMAD R9, R9, R6, R12 ;  /* 0x0000000609097224 */ /* 0x008fc800078e020c */
[----:B--2---:R-:W-:-:S04]  /*07d0*/  IMAD R3, R18, R3, R9 ;  /* 0x0000000312037224 */ /* 0x004fc800078e0209 */
[----:B----4-:R-:W-:-:S04]  /*07e0*/  IMAD R3, R20, R19, R3 ;  /* 0x0000001314037224 */ /* 0x010fc800078e0203 */
[----:B-----5:R-:W-:-:S07]  /*07f0*/  IMAD R12, R22, R16, R3 ;  /* 0x00000010160c7224 */ /* 0x020fce00078e0203 */
.L_x_4:
[----:B------:R-:W-:Y:S05]  /*0800*/  BRA.U !UP1, `(.L_x_1) ;  /* 0x0000000109a87547 */ /* 0x000fea000b800000 */
[----:B------:R-:W-:Y:S01]  /*0810*/  UISETP.NE.AND UP0, UPT, UR5, 0x1, UPT ;  /* 0x000000010500788c */ /* 0x000fe2000bf05270 */
[----:B------:R-:W-:Y:S01]  /*0820*/  MOV R4, UR4 ;  /* 0x0000000400047c02 */ /* 0x000fe20008000f00 */
[----:B------:R-:W-:Y:S02]  /*0830*/  ULOP3.LUT UR5, UR18, 0x1, URZ, 0xc0, !UPT ;  /* 0x0000000112057892 */ /* 0x000fe4000f8ec0ff */
[----:B------:R-:W-:Y:S02]  /*0840*/  IMAD.U32 R17, RZ, RZ, UR18 ;  /* 0x00000012ff117e24 */ /* 0x000fe4000f8e00ff */
[----:B------:R-:W-:Y:S01]  /*0850*/  UISETP.NE.U32.AND UP1, UPT, UR5, 0x1, UPT ;  /* 0x000000010500788c */ /* 0x000fe2000bf25070 */
[----:B------:R-:W-:-:S04]  /*0860*/  PLOP3.LUT P1, PT, PT, PT, UP0, 0x80, 0x8 ;  /* 0x000000000008781c */ /* 0x000fc80003f2f008 */
[----:B------:R-:W0:Y:S01]  /*0870*/  @UP0 LDCU.128 UR8, c[0x0][0x380] ;  /* 0x00007000ff0807ac */ /* 0x000e220008000c00 */
[----:B------:R-:W-:Y:S01]  /*0880*/  PLOP3.LUT P0, PT, PT, PT, UP1, 0x80, 0x8 ;  /* 0x000000000008781c */ /* 0x000fe20003f0f018 */
[----:B------:R-:W1:Y:S04]  /*0890*/  @UP0 LDCU.64 UR6, c[0x0][0x380] ;  /* 0x00007000ff0607ac */ /* 0x000e680008000a00 */
[----:B------:R-:W2:Y:S03]  /*08a0*/  @!UP1 LDCU.128 UR12, c[0x0][0x380] ;  /* 0x00007000ff0c97ac */ /* 0x000ea60008000c00 */
[C---:B------:R-:W-:Y:S01]  /*08b0*/  @P1 VIADD R3, R2.reuse, UR4 ;  /* 0x0000000402031c36 */ /* 0x040fe20008000000 */
[----:B------:R-:W-:Y:S01]  /*08c0*/  @P1 IADD3 R5, P2, PT, R2, UR4, RZ ;  /* 0x0000000402051c10 */ /* 0x000fe2000ff5e0ff */
[----:B------:R-:W-:-:S03]  /*08d0*/  @UP0 UIADD3 UR4, UPT, UPT, UR4, 0x2, URZ ;  /* 0x0000000204040890 */ /* 0x000fc6000fffe0ff */
[----:B------:R-:W-:Y:S02]  /*08e0*/  @P1 IADD3.X R8, PT, PT, RZ, RZ, RZ, P2, !PT ;  /* 0x000000ffff081210 */ /* 0x000fe400017fe4ff */
[----:B0-----:R-:W-:Y:S02]  /*08f0*/  MOV R14, UR8 ;  /* 0x00000008000e7c02 */ /* 0x001fe40008000f00 */
[----:B------:R-:W-:Y:S02]  /*0900*/  MOV R15, UR9 ;  /* 0x00000009000f7c02 */ /* 0x000fe40008000f00 */
[----:B------:R-:W-:Y:S02]  /*0910*/  MOV R6, UR10 ;  /* 0x0000000a00067c02 */ /* 0x000fe40008000f00 */
[----:B------:R-:W-:Y:S01]  /*0920*/  MOV R7, UR11 ;  /* 0x0000000b00077c02 */ /* 0x000fe20008000f00 */
[----:B------:R-:W-:-:S04]  /*0930*/  @P1 IMAD.WIDE.U32 R14, R3, 0x4, R14 ;  /* 0x00000004030e1825 */ /* 0x000fc800078e000e */
[----:B------:R-:W-:Y:S01]  /*0940*/  @P1 IMAD R3, R4, UR18, R13 ;  /* 0x0000001204031c24 */ /* 0x000fe2000f8e020d */
[----:B-1----:R-:W-:Y:S02]  /*0950*/  @P1 LEA R4, P2, R5, UR6, 0x2 ;  /* 0x0000000605041c11 */ /* 0x002fe4000f8410ff */
[----:B------:R-:W-:Y:S01]  /*0960*/  MOV R18, UR4 ;  /* 0x0000000400127c02 */ /* 0x000fe20008000f00 */
[----:B------:R-:W-:Y:S01]  /*0970*/  @P1 IMAD.WIDE R6, R3, 0x4, R6 ;  /* 0x0000000403061825 */ /* 0x000fe200078e0206 */
[----:B------:R-:W-:Y:S01]  /*0980*/  @P1 LEA.HI.X R5, R5, UR7, R8, 0x2, P2 ;  /* 0x0000000705051c11 */ /* 0x000fe200090f1408 */
[----:B------:R-:W3:Y:S01]  /*0990*/  @P1 LDG.E R3, desc[UR16][R14.64] ;  /* 0x000000100e031981 */ /* 0x000ee2000c1e1900 */
[----:B--2---:R-:W-:Y:S01]  /*09a0*/  MOV R8, UR12 ;  /* 0x0000000c00087c02 */ /* 0x004fe20008000f00 */
[----:B------:R-:W-:Y:S01]  /*09b0*/  @!P0 IMAD R21, R18, UR18, R13 ;  /* 0x0000001212158c24 */ /* 0x000fe2000f8e020d */
[----:B------:R-:W-:Y:S01]  /*09c0*/  MOV R9, UR13 ;  /* 0x0000000d00097c02 */ /* 0x000fe20008000f00 */
[----:B------:R-:W-:Y:S01]  /*09d0*/  @P1 IMAD.WIDE.U32 R16, R17, 0x4, R6 ;  /* 0x0000000411101825 */ /* 0x000fe200078e0006 */
[----:B------:R-:W-:Y:S01]  /*09e0*/  @!P0 IADD3 R19, PT, PT, R2, UR4, RZ ;  /* 0x0000000402138c10 */ /* 0x000fe2000fffe0ff */
[----:B------:R-:W3:Y:S01]  /*09f0*/  @P1 LDG.E R6, desc[UR16][R6.64] ;  /* 0x0000001006061981 */ /* 0x000ee2000c1e1900 */
[----:B------:R-:W-:-:S02]  /*0a00*/  MOV R10, UR14 ;  /* 0x0000000e000a7c02 */ /* 0x000fc40008000f00 */
[----:B------:R-:W-:Y:S01]  /*0a10*/  MOV R11, UR15 ;  /* 0x0000000f000b7c02 */ /* 0x000fe20008000f00 */
[----:B------:R-:W-:Y:S01]  /*0a20*/  @!P0 IMAD.WIDE.U32 R8, R19, 0x4, R8 ;  /* 0x0000000413088825 */ /* 0x000fe200078e0008 */
[----:B------:R-:W2:Y:S03]  /*0a30*/  @P1 LDG.E R16, desc[UR16][R16.64] ;  /* 0x0000001010101981 */ /* 0x000ea6000c1e1900 */
[----:B------:R-:W-:Y:S01]  /*0a40*/  @!P0 IMAD.WIDE R10, R21, 0x4, R10 ;  /* 0x00000004150a8825 */ /* 0x000fe200078e020a */
[----:B------:R-:W2:Y:S04]  /*0a50*/  @P1 LDG.E R4, desc[UR16][R4.64+0x4] ;  /* 0x0000041004041981 */ /* 0x000ea8000c1e1900 */
[----:B------:R-:W4:Y:S04]  /*0a60*/  @!P0 LDG.E R9, desc[UR16][R8.64] ;  /* 0x0000001008098981 */ /* 0x000f28000c1e1900 */
[----:B------:R-:W4:Y:S01]  /*0a70*/  @!P0 LDG.E R10, desc[UR16][R10.64] ;  /* 0x000000100a0a8981 */ /* 0x000f22000c1e1900 */
[----:B---3--:R-:W-:-:S04]  /*0a80*/  @P1 IMAD R3, R3, R6, R12 ;  /* 0x0000000603031224 */ /* 0x008fc800078e020c */
[----:B--2---:R-:W-:-:S04]  /*0a90*/  @P1 IMAD R12, R4, R16, R3 ;  /* 0x00000010040c1224 */ /* 0x004fc800078e0203 */
[----:B----4-:R-:W-:-:S07]  /*0aa0*/  @!P0 IMAD R12, R9, R10, R12 ;  /* 0x0000000a090c8224 */ /* 0x010fce00078e020c */
.L_x_1:
[----:B------:R-:W-:Y:S05]  /*0ab0*/  BSYNC.RECONVERGENT B0 ;  /* 0x0000000000007941 */ /* 0x000fea0003800200 */
.L_x_0:
[----:B------:R-:W0:Y:S01]  /*0ac0*/  LDC.64 R2, c[0x0][0x390] ;  /* 0x0000e400ff027b82 */ /* 0x000e220000000a00 */
[----:B------:R-:W-:-:S04]  /*0ad0*/  IMAD R13, R0, UR18, R13 ;  /* 0x00000012000d7c24 */ /* 0x000fc8000f8e020d */
[----:B0-----:R-:W-:-:S05]  /*0ae0*/  IMAD.WIDE R2, R13, 0x4, R2 ;  /* 0x000000040d027825 */ /* 0x001fca00078e0202 */
[----:B------:R-:W-:Y:S01]  /*0af0*/  STG.E desc[UR16][R2.64], R12 ;  /* 0x0000000c02007986 */ /* 0x000fe2000c101910 */
[----:B------:R-:W-:Y:S05]  /*0b00*/  EXIT ;  /* 0x000000000000794d */ /* 0x000fea0003800000 */
.L_x_5:
[----:B------:R-:W-:-:S00]  /*0b10*/  BRA `(.L_x_5) ;  /* 0xfffffffc00fc7947 */ /* 0x000fc0000383ffff */
[----:B------:R-:W-:-:S00]  /*0b20*/  NOP ;  /* 0x0000000000007918 */ /* 0x000fc00000000000 */
        /* <DEDUP_REMOVED lines=13> */
.L_x_6:


//--------------------- .nv.shared.reserved.0     --------------------------
	.section	.nv.shared.reserved.0,"aw",@nobits
	.weak		__nv_reservedSMEM_offset_0_alias
	.size		__nv_reservedSMEM_offset_0_alias, 0, 64
	.other		__nv_reservedSMEM_offset_0_alias,@"STO_CUDA_RESERVED_SHARED STV_DEFAULT"
__nv_reservedSMEM_offset_0_alias:
	.zero		0
	.zero		64


//--------------------- .nv.constant0._Z14multiplicationPiS_S_i --------------------------
	.section	.nv.constant0._Z14multiplicationPiS_S_i,"a",@progbits
	.sectionflags	@""
	.align	4
.nv.constant0._Z14multiplicationPiS_S_i:
	.zero		924


//--------------------- SYMBOLS --------------------------

	.type		.nv.reservedSmem.offset0,@object
	.size		.nv.reservedSmem.offset0,0x4
